	.headerflags	@"EF_CUDA_TEXMODE_UNIFIED EF_CUDA_64BIT_ADDRESS EF_CUDA_ACCELERATORS EF_CUDA_SM90 EF_CUDA_VIRTUAL_SM(EF_CUDA_SM90)"
	.elftype	@"ET_EXEC"


//--------------------- .nv.info                  --------------------------
	.section	.nv.info,"",@"SHT_CUDA_INFO"
	.align	4


	//----- nvinfo : EIATTR_REGCOUNT
	.align		4
        /*0000*/ 	.byte	0x04, 0x2f
        /*0002*/ 	.short	(.L_1 - .L_0)
	.align		4
.L_0:
        /*0004*/ 	.word	index@(triton_poi_fused_max_pool2d_with_indices_6)
        /*0008*/ 	.word	0x00000018


	//----- nvinfo : EIATTR_MIN_STACK_SIZE
	.align		4
.L_1:
        /*000c*/ 	.byte	0x04, 0x12
        /*000e*/ 	.short	(.L_3 - .L_2)
	.align		4
.L_2:
        /*0010*/ 	.word	index@(triton_poi_fused_max_pool2d_with_indices_6)
        /*0014*/ 	.word	0x00000000


	//----- nvinfo : EIATTR_FRAME_SIZE
	.align		4
.L_3:
        /*0018*/ 	.byte	0x04, 0x11
        /*001a*/ 	.short	(.L_5 - .L_4)
	.align		4
.L_4:
        /*001c*/ 	.word	index@(triton_poi_fused_max_pool2d_with_indices_6)
        /*0020*/ 	.word	0x00000000


	//----- nvinfo : EIATTR_MIN_STACK_SIZE
	.align		4
.L_5:
        /*0024*/ 	.byte	0x04, 0x12
        /*0026*/ 	.short	(.L_7 - .L_6)
	.align		4
.L_6:
        /*0028*/ 	.word	index@(triton_poi_fused_max_pool2d_with_indices_6)
        /*002c*/ 	.word	0x00000000
.L_7:


//--------------------- .nv.info.triton_poi_fused_max_pool2d_with_indices_6 --------------------------
	.section	.nv.info.triton_poi_fused_max_pool2d_with_indices_6,"",@"SHT_CUDA_INFO"
	.sectionflags	@""
	.align	4


	//----- nvinfo : EIATTR_CUDA_API_VERSION
	.align		4
        /*0000*/ 	.byte	0x04, 0x37
        /*0002*/ 	.short	(.L_9 - .L_8)
.L_8:
        /*0004*/ 	.word	0x0000007c


	//----- nvinfo : EIATTR_KPARAM_INFO
	.align		4
.L_9:
        /*0008*/ 	.byte	0x04, 0x17
        /*000a*/ 	.short	(.L_11 - .L_10)
.L_10:
        /*000c*/ 	.word	0x00000000
        /*0010*/ 	.short	0x0003
        /*0012*/ 	.short	0x0018
        /*0014*/ 	.byte	0x00, 0xf0, 0x11, 0x00


	//----- nvinfo : EIATTR_KPARAM_INFO
	.align		4
.L_11:
        /*0018*/ 	.byte	0x04, 0x17
        /*001a*/ 	.short	(.L_13 - .L_12)
.L_12:
        /*001c*/ 	.word	0x00000000
        /*0020*/ 	.short	0x0002
        /*0022*/ 	.short	0x0010
        /*0024*/ 	.byte	0x00, 0xf4, 0x21, 0x00


	//----- nvinfo : EIATTR_KPARAM_INFO
	.align		4
.L_13:
        /*0028*/ 	.byte	0x04, 0x17
        /*002a*/ 	.short	(.L_15 - .L_14)
.L_14:
        /*002c*/ 	.word	0x00000000
        /*0030*/ 	.short	0x0001
        /*0032*/ 	.short	0x0008
        /*0034*/ 	.byte	0x00, 0xf4, 0x21, 0x00


	//----- nvinfo : EIATTR_KPARAM_INFO
	.align		4
.L_15:
        /*0038*/ 	.byte	0x04, 0x17
        /*003a*/ 	.short	(.L_17 - .L_16)
.L_16:
        /*003c*/ 	.word	0x00000000
        /*0040*/ 	.short	0x0000
        /*0042*/ 	.short	0x0000
        /*0044*/ 	.byte	0x00, 0xf4, 0x21, 0x00


	//----- nvinfo : EIATTR_SPARSE_MMA_MASK
	.align		4
.L_17:
        /*0048*/ 	.byte	0x03, 0x50
        /*004a*/ 	.short	0x0000


	//----- nvinfo : EIATTR_MAXREG_COUNT
	.align		4
        /*004c*/ 	.byte	0x03, 0x1b
        /*004e*/ 	.short	0x00ff


	//----- nvinfo : EIATTR_EXIT_INSTR_OFFSETS
	.align		4
        /*0050*/ 	.byte	0x04, 0x1c
        /*0052*/ 	.short	(.L_19 - .L_18)


	//   ....[0]....
.L_18:
        /*0054*/ 	.word	0x000006a0


	//----- nvinfo : EIATTR_REQNTID
	.align		4
.L_19:
        /*0058*/ 	.byte	0x04, 0x10
        /*005a*/ 	.short	(.L_21 - .L_20)
.L_20:
        /*005c*/ 	.word	0x00000080
        /*0060*/ 	.word	0x00000001
        /*0064*/ 	.word	0x00000001


	//----- nvinfo : EIATTR_CBANK_PARAM_SIZE
	.align		4
.L_21:
        /*0068*/ 	.byte	0x03, 0x19
        /*006a*/ 	.short	0x001c


	//----- nvinfo : EIATTR_PARAM_CBANK
	.align		4
        /*006c*/ 	.byte	0x04, 0x0a
        /*006e*/ 	.short	(.L_23 - .L_22)
	.align		4
.L_22:
        /*0070*/ 	.word	index@(.nv.constant0.triton_poi_fused_max_pool2d_with_indices_6)
        /*0074*/ 	.short	0x0210
        /*0076*/ 	.short	0x001c


	//----- nvinfo : EIATTR_SW_WAR
	.align		4
.L_23:
        /*0078*/ 	.byte	0x04, 0x36
        /*007a*/ 	.short	(.L_25 - .L_24)
.L_24:
        /*007c*/ 	.word	0x00000008
.L_25:


//--------------------- .nv.callgraph             --------------------------
	.section	.nv.callgraph,"",@"SHT_CUDA_CALLGRAPH"
	.align	4
	.sectionentsize	8
	.align		4
        /*0000*/ 	.word	0x00000000
	.align		4
        /*0004*/ 	.word	0xffffffff
	.align		4
        /*0008*/ 	.word	0x00000000
	.align		4
        /*000c*/ 	.word	0xfffffffe
	.align		4
        /*0010*/ 	.word	0x00000000
	.align		4
        /*0014*/ 	.word	0xfffffffd
	.align		4
        /*0018*/ 	.word	0x00000000
	.align		4
        /*001c*/ 	.word	0xfffffffc


//--------------------- .text.triton_poi_fused_max_pool2d_with_indices_6 --------------------------
	.section	.text.triton_poi_fused_max_pool2d_with_indices_6,"ax",@progbits
	.align	128
        .global         triton_poi_fused_max_pool2d_with_indices_6
        .type           triton_poi_fused_max_pool2d_with_indices_6,@function
        .size           triton_poi_fused_max_pool2d_with_indices_6,(.L_x_1 - triton_poi_fused_max_pool2d_with_indices_6)
        .other          triton_poi_fused_max_pool2d_with_indices_6,@"STO_CUDA_ENTRY STV_DEFAULT"
triton_poi_fused_max_pool2d_with_indices_6:
.text.triton_poi_fused_max_pool2d_with_indices_6:
[----:B------:R-:W-:Y:S01]  /*0000*/  LDC R1, c[0x0][0x28] ;  /* 0x00000a00ff017b82 */ /* 0x000fe20000000800 */
[----:B------:R-:W1:Y:S01]  /*0010*/  S2R R0, SR_TID.X ;  /* 0x0000000000007919 */ /* 0x000e620000002100 */
[----:B------:R-:W-:Y:S01]  /*0020*/  ULDC.64 UR4, c[0x0][0x208] ;  /* 0x0000820000047ab9 */ /* 0x000fe20000000a00 */
[----:B------:R-:W-:Y:S01]  /*0030*/  ULDC.64 UR6, c[0x0][0x220] ;  /* 0x0000880000067ab9 */ /* 0x000fe20000000a00 */
[----:B------:R-:W2:Y:S01]  /*0040*/  S2R R3, SR_CTAID.X ;  /* 0x0000000000037919 */ /* 0x000ea20000002500 */
[----:B-1----:R-:W-:-:S05]  /*0050*/  LOP3.LUT R0, R0, 0x7f, RZ, 0xc0, !PT ;  /* 0x0000007f00007812 */ /* 0x002fca00078ec0ff */
[----:B--2---:R-:W-:-:S04]  /*0060*/  IMAD R0, R3, 0x80, R0 ;  /* 0x0000008003007824 */ /* 0x004fc800078e0200 */
[----:B------:R-:W-:-:S05]  /*0070*/  IMAD.HI R2, R0, 0x2aaaaaab, RZ ;  /* 0x2aaaaaab00027827 */ /* 0x000fca00078e02ff */
[----:B------:R-:W-:-:S04]  /*0080*/  SHF.R.U32.HI R3, RZ, 0x1f, R2 ;  /* 0x0000001fff037819 */ /* 0x000fc80000011602 */
[CC--:B------:R-:W-:Y:S02]  /*0090*/  LEA.HI.SX32 R5, R2.reuse, R3.reuse, 0x1d ;  /* 0x0000000302057211 */ /* 0x0c0fe400078feaff */
[----:B------:R-:W-:Y:S02]  /*00a0*/  LEA.HI.SX32 R7, R2, R3, 0x1a ;  /* 0x0000000302077211 */ /* 0x000fe400078fd2ff */
[----:B------:R-:W-:Y:S01]  /*00b0*/  LEA.HI R4, R5, R5, RZ, 0x3 ;  /* 0x0000000505047211 */ /* 0x000fe200078f18ff */
[----:B------:R-:W1:Y:S01]  /*00c0*/  LDC.64 R2, c[0x0][0x210] ;  /* 0x00008400ff027b82 */ /* 0x000e620000000a00 */
[----:B------:R-:W-:Y:S02]  /*00d0*/  LEA.HI R8, R7, R7, RZ, 0x3 ;  /* 0x0000000707087211 */ /* 0x000fe400078f18ff */
[----:B------:R-:W-:Y:S01]  /*00e0*/  LOP3.LUT R6, R4, 0xfffffff8, RZ, 0xc0, !PT ;  /* 0xfffffff804067812 */ /* 0x000fe200078ec0ff */
[----:B------:R-:W-:Y:S01]  /*00f0*/  IMAD R4, R5, -0x30, R0 ;  /* 0xffffffd005047824 */ /* 0x000fe200078e0200 */
[----:B------:R-:W-:-:S03]  /*0100*/  LOP3.LUT R10, R8, 0xfffffff8, RZ, 0xc0, !PT ;  /* 0xfffffff8080a7812 */ /* 0x000fc600078ec0ff */
[----:B------:R-:W-:Y:S02]  /*0110*/  IMAD.IADD R8, R5, 0x1, -R6 ;  /* 0x0000000105087824 */ /* 0x000fe400078e0a06 */
[C---:B------:R-:W-:Y:S02]  /*0120*/  IMAD.IADD R9, R7.reuse, 0x1, -R10 ;  /* 0x0000000107097824 */ /* 0x040fe400078e0a0a */
[----:B------:R-:W-:Y:S01]  /*0130*/  IMAD R7, R7, 0x600, R4 ;  /* 0x0000060007077824 */ /* 0x000fe200078e0204 */
[C---:B------:R-:W-:Y:S02]  /*0140*/  ISETP.GT.AND P1, PT, R8.reuse, RZ, PT ;  /* 0x000000ff0800720c */ /* 0x040fe40003f24270 */
[----:B------:R-:W-:Y:S02]  /*0150*/  CS2R R4, SRZ ;  /* 0x0000000000047805 */ /* 0x000fe4000001ff00 */
[C---:B------:R-:W-:Y:S01]  /*0160*/  ISETP.GT.AND P0, PT, R9.reuse, RZ, PT ;  /* 0x000000ff0900720c */ /* 0x040fe20003f04270 */
[----:B------:R-:W-:Y:S01]  /*0170*/  IMAD R7, R8, 0x60, R7 ;  /* 0x0000006008077824 */ /* 0x000fe200078e0207 */
[----:B------:R-:W-:-:S02]  /*0180*/  ISETP.GT.AND P4, PT, R9, RZ, P1 ;  /* 0x000000ff0900720c */ /* 0x000fc40000f84270 */
[----:B------:R-:W-:Y:S01]  /*0190*/  ISETP.GT.AND P2, PT, R8, -0x1, P0 ;  /* 0xffffffff0800780c */ /* 0x000fe20000744270 */
[C---:B------:R-:W-:Y:S02]  /*01a0*/  VIADD R11, R7.reuse, 0xfffffcd0 ;  /* 0xfffffcd0070b7836 */ /* 0x040fe40000000000 */
[----:B------:R-:W-:Y:S02]  /*01b0*/  VIADD R13, R7, 0xfffffd00 ;  /* 0xfffffd00070d7836 */ /* 0x000fe40000000000 */
[----:B-1----:R-:W-:-:S04]  /*01c0*/  IMAD.WIDE R10, R11, 0x4, R2 ;  /* 0x000000040b0a7825 */ /* 0x002fc800078e0202 */
[--C-:B------:R-:W-:Y:S02]  /*01d0*/  IMAD.WIDE R12, R13, 0x4, R2.reuse ;  /* 0x000000040d0c7825 */ /* 0x100fe400078e0202 */
[----:B------:R-:W2:Y:S02]  /*01e0*/  @P4 LDG.E R4, desc[UR4][R10.64] ;  /* 0x000000040a044981 */ /* 0x000ea4000c1e1900 */
[----:B------:R-:W-:Y:S02]  /*01f0*/  VIADD R15, R7, 0xfffffd30 ;  /* 0xfffffd30070f7836 */ /* 0x000fe40000000000 */
[----:B------:R1:W3:Y:S01]  /*0200*/  @P2 LDG.E R5, desc[UR4][R12.64] ;  /* 0x000000040c052981 */ /* 0x0002e2000c1e1900 */
[----:B------:R-:W-:Y:S01]  /*0210*/  IMAD.MOV.U32 R6, RZ, RZ, RZ ;  /* 0x000000ffff067224 */ /* 0x000fe200078e00ff */
[----:B------:R-:W-:Y:S01]  /*0220*/  ISETP.GT.AND P0, PT, R9, -0x1, P1 ;  /* 0xffffffff0900780c */ /* 0x000fe20000f04270 */
[----:B------:R-:W-:Y:S01]  /*0230*/  IMAD.WIDE R14, R15, 0x4, R2 ;  /* 0x000000040f0e7825 */ /* 0x000fe200078e0202 */
[----:B------:R-:W-:-:S03]  /*0240*/  LOP3.LUT R8, R9, R8, RZ, 0xfc, !PT ;  /* 0x0000000809087212 */ /* 0x000fc600078efcff */
[----:B------:R-:W-:Y:S01]  /*0250*/  VIADD R17, R7, 0xffffffd0 ;  /* 0xffffffd007117836 */ /* 0x000fe20000000000 */
[----:B------:R4:W5:Y:S01]  /*0260*/  @P2 LDG.E R6, desc[UR4][R14.64] ;  /* 0x000000040e062981 */ /* 0x000962000c1e1900 */
[----:B------:R-:W-:Y:S02]  /*0270*/  ISETP.GT.AND P3, PT, R8, -0x1, PT ;  /* 0xffffffff0800780c */ /* 0x000fe40003f64270 */
[----:B------:R-:W-:Y:S01]  /*0280*/  CS2R R8, SRZ ;  /* 0x0000000000087805 */ /* 0x000fe2000001ff00 */
[----:B------:R-:W-:-:S05]  /*0290*/  IMAD.WIDE R16, R17, 0x4, R2 ;  /* 0x0000000411107825 */ /* 0x000fca00078e0202 */
[----:B------:R4:W5:Y:S01]  /*02a0*/  @P0 LDG.E R8, desc[UR4][R16.64] ;  /* 0x0000000410080981 */ /* 0x000962000c1e1900 */
[----:B-1----:R-:W-:Y:S01]  /*02b0*/  IMAD.WIDE R12, R7, 0x4, R2 ;  /* 0x00000004070c7825 */ /* 0x002fe200078e0202 */
[----:B------:R-:W-:-:S03]  /*02c0*/  CS2R R10, SRZ ;  /* 0x00000000000a7805 */ /* 0x000fc6000001ff00 */
[C---:B------:R-:W-:Y:S01]  /*02d0*/  VIADD R19, R7.reuse, 0x30 ;  /* 0x0000003007137836 */ /* 0x040fe20000000000 */
[----:B------:R1:W5:Y:S01]  /*02e0*/  @P3 LDG.E R9, desc[UR4][R12.64] ;  /* 0x000000040c093981 */ /* 0x000362000c1e1900 */
[----:B------:R-:W-:Y:S02]  /*02f0*/  VIADD R21, R7, 0x2d0 ;  /* 0x000002d007157836 */ /* 0x000fe40000000000 */
[----:B----4-:R-:W-:-:S04]  /*0300*/  IMAD.WIDE R14, R19, 0x4, R2 ;  /* 0x00000004130e7825 */ /* 0x010fc800078e0202 */
[----:B------:R-:W-:Y:S01]  /*0310*/  IMAD.WIDE R18, R21, 0x4, R2 ;  /* 0x0000000415127825 */ /* 0x000fe200078e0202 */
[----:B------:R-:W4:Y:S04]  /*0320*/  @P3 LDG.E R11, desc[UR4][R14.64] ;  /* 0x000000040e0b3981 */ /* 0x000f28000c1e1900 */
[----:B------:R-:W4:Y:S01]  /*0330*/  @P0 LDG.E R10, desc[UR4][R18.64] ;  /* 0x00000004120a0981 */ /* 0x000f22000c1e1900 */
[----:B0-----:R-:W-:-:S04]  /*0340*/  VIADD R17, R7, 0x300 ;  /* 0x0000030007117836 */ /* 0x001fc80000000000 */
[----:B-1----:R-:W-:Y:S01]  /*0350*/  IMAD.WIDE R12, R17, 0x4, R2 ;  /* 0x00000004110c7825 */ /* 0x002fe200078e0202 */
[----:B------:R-:W-:-:S03]  /*0360*/  CS2R R16, SRZ ;  /* 0x0000000000107805 */ /* 0x000fc6000001ff00 */
[----:B------:R-:W-:-:S03]  /*0370*/  VIADD R7, R7, 0x330 ;  /* 0x0000033007077836 */ /* 0x000fc60000000000 */
[----:B------:R-:W4:Y:S01]  /*0380*/  @P3 LDG.E R16, desc[UR4][R12.64] ;  /* 0x000000040c103981 */ /* 0x000f22000c1e1900 */
[----:B------:R-:W-:-:S05]  /*0390*/  IMAD.WIDE R2, R7, 0x4, R2 ;  /* 0x0000000407027825 */ /* 0x000fca00078e0202 */
[----:B------:R0:W4:Y:S01]  /*03a0*/  @P3 LDG.E R17, desc[UR4][R2.64] ;  /* 0x0000000402113981 */ /* 0x000122000c1e1900 */
[----:B--2---:R-:W-:Y:S02]  /*03b0*/  SEL R4, R4, 0xff800000, P4 ;  /* 0xff80000004047807 */ /* 0x004fe40002000000 */
[----:B---3--:R-:W-:-:S04]  /*03c0*/  SEL R5, R5, 0xff800000, P2 ;  /* 0xff80000005057807 */ /* 0x008fc80001000000 */
[C---:B------:R-:W-:Y:S02]  /*03d0*/  FSETP.GT.AND P1, PT, R5.reuse, R4, PT ;  /* 0x000000040500720b */ /* 0x040fe40003f24000 */
[----:B-----5:R-:W-:Y:S02]  /*03e0*/  SEL R6, R6, 0xff800000, P2 ;  /* 0xff80000006067807 */ /* 0x020fe40001000000 */
[----:B------:R-:W-:Y:S02]  /*03f0*/  FSETP.NAN.AND P2, PT, R5, R5, PT ;  /* 0x000000050500720b */ /* 0x000fe40003f48000 */
[----:B------:R-:W-:Y:S02]  /*0400*/  FSETP.NAN.AND P4, PT, R6, R6, PT ;  /* 0x000000060600720b */ /* 0x000fe40003f88000 */
[----:B------:R-:W-:-:S05]  /*0410*/  SEL R7, R8, 0xff800000, P0 ;  /* 0xff80000008077807 */ /* 0x000fca0000000000 */
[----:B------:R-:W-:Y:S02]  /*0420*/  @!P1 FSEL R5, R5, R4, P2 ;  /* 0x0000000405059208 */ /* 0x000fe40001000000 */
[----:B------:R-:W-:Y:S02]  /*0430*/  FSETP.NAN.AND P6, PT, R7, R7, PT ;  /* 0x000000070700720b */ /* 0x000fe40003fc8000 */
[----:B------:R-:W-:Y:S02]  /*0440*/  FSETP.GEU.AND P5, PT, R5, R6, PT ;  /* 0x000000060500720b */ /* 0x000fe40003fae000 */
[----:B0-----:R-:W-:Y:S02]  /*0450*/  SEL R2, R9, 0xff800000, P3 ;  /* 0xff80000009027807 */ /* 0x001fe40001800000 */
[----:B------:R-:W-:Y:S02]  /*0460*/  @!P4 FSEL R6, R6, R5, !P5 ;  /* 0x000000050606c208 */ /* 0x000fe40006800000 */
[----:B------:R-:W-:-:S02]  /*0470*/  FSETP.NAN.AND P2, PT, R2, R2, PT ;  /* 0x000000020200720b */ /* 0x000fc40003f48000 */
[----:B------:R-:W-:Y:S02]  /*0480*/  FSETP.GEU.AND P4, PT, R6, R7, PT ;  /* 0x000000070600720b */ /* 0x000fe40003f8e000 */
[----:B----4-:R-:W-:Y:S02]  /*0490*/  SEL R11, R11, 0xff800000, P3 ;  /* 0xff8000000b0b7807 */ /* 0x010fe40001800000 */
[----:B------:R-:W-:Y:S02]  /*04a0*/  @!P6 FSEL R7, R7, R6, !P4 ;  /* 0x000000060707e208 */ /* 0x000fe40006000000 */
[----:B------:R-:W-:Y:S02]  /*04b0*/  SEL R10, R10, 0xff800000, P0 ;  /* 0xff8000000a0a7807 */ /* 0x000fe40000000000 */
[----:B------:R-:W-:Y:S02]  /*04c0*/  FSETP.NAN.AND P6, PT, R11, R11, PT ;  /* 0x0000000b0b00720b */ /* 0x000fe40003fc8000 */
[----:B------:R-:W-:-:S04]  /*04d0*/  FSETP.GEU.AND P0, PT, R7, R2, PT ;  /* 0x000000020700720b */ /* 0x000fc80003f0e000 */
[----:B------:R-:W-:-:S04]  /*04e0*/  @!P2 FSEL R2, R2, R7, !P0 ;  /* 0x000000070202a208 */ /* 0x000fc80004000000 */
[----:B------:R-:W-:-:S04]  /*04f0*/  FSETP.GEU.AND P2, PT, R2, R11, PT ;  /* 0x0000000b0200720b */ /* 0x000fc80003f4e000 */
[----:B------:R-:W-:Y:S02]  /*0500*/  @!P6 FSEL R11, R11, R2, !P2 ;  /* 0x000000020b0be208 */ /* 0x000fe40005000000 */
[----:B------:R-:W-:Y:S01]  /*0510*/  FSETP.NAN.AND P6, PT, R10, R10, PT ;  /* 0x0000000a0a00720b */ /* 0x000fe20003fc8000 */
[----:B------:R-:W0:Y:S01]  /*0520*/  LDC.64 R2, c[0x0][0x218] ;  /* 0x00008600ff027b82 */ /* 0x000e220000000a00 */
[----:B------:R-:W-:Y:S02]  /*0530*/  SEL R4, RZ, 0x1, !P1 ;  /* 0x00000001ff047807 */ /* 0x000fe40004800000 */
[----:B------:R-:W-:Y:S02]  /*0540*/  SEL R5, R16, 0xff800000, P3 ;  /* 0xff80000010057807 */ /* 0x000fe40001800000 */
[----:B------:R-:W-:Y:S02]  /*0550*/  SEL R4, R4, 0x2, P5 ;  /* 0x0000000204047807 */ /* 0x000fe40002800000 */
[----:B------:R-:W-:-:S02]  /*0560*/  FSETP.NAN.AND P1, PT, R5, R5, PT ;  /* 0x000000050500720b */ /* 0x000fc40003f28000 */
[----:B------:R-:W-:Y:S02]  /*0570*/  FSETP.GEU.AND P5, PT, R11, R10, PT ;  /* 0x0000000a0b00720b */ /* 0x000fe40003fae000 */
[----:B------:R-:W-:Y:S02]  /*0580*/  SEL R4, R4, 0x3, P4 ;  /* 0x0000000304047807 */ /* 0x000fe40002000000 */
[----:B------:R-:W-:Y:S02]  /*0590*/  SEL R6, R17, 0xff800000, P3 ;  /* 0xff80000011067807 */ /* 0x000fe40001800000 */
[----:B------:R-:W-:Y:S02]  /*05a0*/  @!P6 FSEL R10, R10, R11, !P5 ;  /* 0x0000000b0a0ae208 */ /* 0x000fe40006800000 */
[----:B------:R-:W-:Y:S02]  /*05b0*/  SEL R4, R4, 0x4, P0 ;  /* 0x0000000404047807 */ /* 0x000fe40000000000 */
[----:B------:R-:W-:-:S02]  /*05c0*/  FSETP.NAN.AND P3, PT, R6, R6, PT ;  /* 0x000000060600720b */ /* 0x000fc40003f68000 */
[----:B------:R-:W-:Y:S02]  /*05d0*/  FSETP.GEU.AND P4, PT, R10, R5, PT ;  /* 0x000000050a00720b */ /* 0x000fe40003f8e000 */
[----:B------:R-:W-:Y:S02]  /*05e0*/  SEL R4, R4, 0x5, P2 ;  /* 0x0000000504047807 */ /* 0x000fe40001000000 */
[----:B------:R-:W-:Y:S02]  /*05f0*/  @!P1 FSEL R5, R5, R10, !P4 ;  /* 0x0000000a05059208 */ /* 0x000fe40006000000 */
[----:B------:R-:W-:Y:S02]  /*0600*/  SEL R7, R4, 0x6, P5 ;  /* 0x0000000604077807 */ /* 0x000fe40002800000 */
[----:B------:R-:W-:Y:S02]  /*0610*/  FSETP.GEU.AND P0, PT, R5, R6, PT ;  /* 0x000000060500720b */ /* 0x000fe40003f0e000 */
[----:B------:R-:W-:-:S02]  /*0620*/  IADD3 R4, P1, R0, UR6, RZ ;  /* 0x0000000600047c10 */ /* 0x000fc4000ff3e0ff */
[----:B------:R-:W-:Y:S01]  /*0630*/  SEL R7, R7, 0x7, P4 ;  /* 0x0000000707077807 */ /* 0x000fe20002000000 */
[----:B0-----:R-:W-:Y:S01]  /*0640*/  IMAD.WIDE R2, R0, 0x4, R2 ;  /* 0x0000000400027825 */ /* 0x001fe200078e0202 */
[----:B------:R-:W-:Y:S02]  /*0650*/  @!P3 SEL R6, R6, R5, !P0 ;  /* 0x000000050606b207 */ /* 0x000fe40004000000 */
[----:B------:R-:W-:Y:S02]  /*0660*/  LEA.HI.X.SX32 R5, R0, UR7, 0x1, P1 ;  /* 0x0000000700057c11 */ /* 0x000fe400088f0eff */
[----:B------:R-:W-:Y:S01]  /*0670*/  SEL R7, R7, 0x8, P0 ;  /* 0x0000000807077807 */ /* 0x000fe20000000000 */
[----:B------:R-:W-:Y:S04]  /*0680*/  STG.E desc[UR4][R2.64], R6 ;  /* 0x0000000602007986 */ /* 0x000fe8000c101904 */
[----:B------:R-:W-:Y:S01]  /*0690*/  STG.E.U8 desc[UR4][R4.64], R7 ;  /* 0x0000000704007986 */ /* 0x000fe2000c101104 */
[----:B------:R-:W-:Y:S05]  /*06a0*/  EXIT ;  /* 0x000000000000794d */ /* 0x000fea0003800000 */
.L_x_0:
[----:B------:R-:W-:-:S00]  /*06b0*/  BRA `(.L_x_0) ;  /* 0xfffffffc00fc7947 */ /* 0x000fc0000383ffff */
[----:B------:R-:W-:-:S00]  /*06c0*/  NOP ;  /* 0x0000000000007918 */ /* 0x000fc00000000000 */
        /* <DEDUP_REMOVED lines=11> */
.L_x_1:


//--------------------- .nv.constant0.triton_poi_fused_max_pool2d_with_indices_6 --------------------------
	.section	.nv.constant0.triton_poi_fused_max_pool2d_with_indices_6,"a",@progbits
	.sectionflags	@""
	.align	4
.nv.constant0.triton_poi_fused_max_pool2d_with_indices_6:
	.zero		556
